//
// Generated by NVIDIA NVVM Compiler
//
// Compiler Build ID: CL-36424714
// Cuda compilation tools, release 13.0, V13.0.88
// Based on NVVM 20.0.0
//

.version 9.0
.target sm_100
.address_size 64

	// .globl	_Z7dkernelPj

.visible .entry _Z7dkernelPj(
	.param .u64 .ptr .align 1 _Z7dkernelPj_param_0
)
{
	.reg .b32 	%r<4>;
	.reg .b64 	%rd<5>;

	ld.param.u64 	%rd1, [_Z7dkernelPj_param_0];
	cvta.to.global.u64 	%rd2, %rd1;
	mov.u32 	%r1, %tid.x;
	mov.u32 	%r2, %tid.y;
	mad.lo.s32 	%r3, %r1, 6, %r2;
	mul.wide.u32 	%rd3, %r3, 4;
	add.s64 	%rd4, %rd2, %rd3;
	st.global.u32 	[%rd4], %r3;
	ret;

}


// ===== COMPILED SASS (sm_100) =====

	.target	sm_100

	.elftype	@"ET_EXEC"


//--------------------- .note.nv.tkinfo           --------------------------
	.section	.note.nv.tkinfo,"",@"SHT_NOTE"
	.sectionflags	@"SHF_NOTE_NV_TKINFO"
	.tkinfo
        /*0018*/ 	.word	0x00000002
        /*0030*/ 	.string	""
        /*0030*/ 	.string	"ptxas"
        /*0030*/ 	.string	"Cuda compilation tools, release 13.0, V13.0.88"
        /*0030*/ 	.string	"Build cuda_13.0.r13.0/compiler.36424714_0"
        /*0030*/ 	.string	"-arch sm_100 -m 64 "



//--------------------- .note.nv.cuinfo           --------------------------
	.section	.note.nv.cuinfo,"",@"SHT_NOTE"
	.sectionflags	@"SHF_NOTE_NV_CUINFO"
        /*0018*/ 	.short	0x0002
        /*001a*/ 	.short	0x0064
        /*001c*/ 	.short	0x0082
	.zero		2


//--------------------- .nv.info                  --------------------------
	.section	.nv.info,"",@"SHT_CUDA_INFO"
	.align	4


	//----- nvinfo : EIATTR_REGCOUNT
	.align		4
        /*0000*/ 	.byte	0x04, 0x2f
        /*0002*/ 	.short	(.L_1 - .L_0)
	.align		4
.L_0:
        /*0004*/ 	.word	index@(_Z7dkernelPj)
        /*0008*/ 	.word	0x00000008


	//----- nvinfo : EIATTR_FRAME_SIZE
	.align		4
.L_1:
        /*000c*/ 	.byte	0x04, 0x11
        /*000e*/ 	.short	(.L_3 - .L_2)
	.align		4
.L_2:
        /*0010*/ 	.word	index@(_Z7dkernelPj)
        /*0014*/ 	.word	0x00000000


	//----- nvinfo : EIATTR_MIN_STACK_SIZE
	.align		4
.L_3:
        /*0018*/ 	.byte	0x04, 0x12
        /*001a*/ 	.short	(.L_5 - .L_4)
	.align		4
.L_4:
        /*001c*/ 	.word	index@(_Z7dkernelPj)
        /*0020*/ 	.word	0x00000000
.L_5:


//--------------------- .nv.compat                --------------------------
	.section	.nv.compat,"",@"SHT_CUDA_COMPAT_INFO"
	.align	4
        /*0000*/ 	.byte	0x02, 0x09, 0x00, 0x00, 0x02, 0x02, 0x01, 0x00, 0x02, 0x05, 0x05, 0x00, 0x03, 0x07, 0x01, 0x01
        /*0010*/ 	.byte	0x02, 0x03, 0x00, 0x00, 0x02, 0x06, 0x01, 0x00, 0x04, 0x0b, 0x08, 0x00, 0x09, 0x00, 0x00, 0x00
        /*0020*/ 	.byte	0x00, 0x00, 0x00, 0x00


//--------------------- .nv.info._Z7dkernelPj     --------------------------
	.section	.nv.info._Z7dkernelPj,"",@"SHT_CUDA_INFO"
	.sectionflags	@""
	.align	4


	//----- nvinfo : EIATTR_CUDA_API_VERSION
	.align		4
        /*0000*/ 	.byte	0x04, 0x37
        /*0002*/ 	.short	(.L_7 - .L_6)
.L_6:
        /*0004*/ 	.word	0x00000082


	//----- nvinfo : EIATTR_KPARAM_INFO
	.align		4
.L_7:
        /*0008*/ 	.byte	0x04, 0x17
        /*000a*/ 	.short	(.L_9 - .L_8)
.L_8:
        /*000c*/ 	.word	0x00000000
        /*0010*/ 	.short	0x0000
        /*0012*/ 	.short	0x0000
        /*0014*/ 	.byte	0x00, 0xf5, 0x21, 0x00


	//----- nvinfo : EIATTR_SPARSE_MMA_MASK
	.align		4
.L_9:
        /*0018*/ 	.byte	0x03, 0x50
        /*001a*/ 	.short	0x0000


	//----- nvinfo : EIATTR_MAXREG_COUNT
	.align		4
        /*001c*/ 	.byte	0x03, 0x1b
        /*001e*/ 	.short	0x00ff


	//----- nvinfo : EIATTR_MERCURY_ISA_VERSION
	.align		4
        /*0020*/ 	.byte	0x03, 0x5f
        /*0022*/ 	.short	0x0101


	//----- nvinfo : EIATTR_VRC_CTA_INIT_COUNT
	.align		4
        /*0024*/ 	.byte	0x02, 0x4a
	.zero		1
	.zero		1


	//----- nvinfo : EIATTR_EXIT_INSTR_OFFSETS
	.align		4
        /*0028*/ 	.byte	0x04, 0x1c
        /*002a*/ 	.short	(.L_11 - .L_10)


	//   ....[0]....
.L_10:
        /*002c*/ 	.word	0x00000080


	//----- nvinfo : EIATTR_CBANK_PARAM_SIZE
	.align		4
.L_11:
        /*0030*/ 	.byte	0x03, 0x19
        /*0032*/ 	.short	0x0008


	//----- nvinfo : EIATTR_PARAM_CBANK
	.align		4
        /*0034*/ 	.byte	0x04, 0x0a
        /*0036*/ 	.short	(.L_13 - .L_12)
	.align		4
.L_12:
        /*0038*/ 	.word	index@(.nv.constant0._Z7dkernelPj)
        /*003c*/ 	.short	0x0380
        /*003e*/ 	.short	0x0008


	//----- nvinfo : EIATTR_SW_WAR
	.align		4
.L_13:
        /*0040*/ 	.byte	0x04, 0x36
        /*0042*/ 	.short	(.L_15 - .L_14)
.L_14:
        /*0044*/ 	.word	0x00000008
.L_15:


//--------------------- .nv.callgraph             --------------------------
	.section	.nv.callgraph,"",@"SHT_CUDA_CALLGRAPH"
	.align	4
	.sectionentsize	8
	.align		4
        /*0000*/ 	.word	0x00000000
	.align		4
        /*0004*/ 	.word	0xffffffff
	.align		4
        /*0008*/ 	.word	0x00000000
	.align		4
        /*000c*/ 	.word	0xfffffffe
	.align		4
        /*0010*/ 	.word	0x00000000
	.align		4
        /*0014*/ 	.word	0xfffffffd
	.align		4
        /*0018*/ 	.word	0x00000000
	.align		4
        /*001c*/ 	.word	0xfffffffc


//--------------------- .text._Z7dkernelPj        --------------------------
	.section	.text._Z7dkernelPj,"ax",@progbits
	.align	128
        .global         _Z7dkernelPj
        .type           _Z7dkernelPj,@function
        .size           _Z7dkernelPj,(.L_x_1 - _Z7dkernelPj)
        .other          _Z7dkernelPj,@"STO_CUDA_ENTRY STV_DEFAULT"
_Z7dkernelPj:
.text._Z7dkernelPj:
[----:B------:R-:W-:Y:S01]  /*0000*/  LDC R1, c[0x0][0x37c] ;  /* 0x0000df00ff017b82 */ /* 0x000fe20000000800 */
[----:B------:R-:W0:Y:S07]  /*0010*/  S2R R5, SR_TID.X ;  /* 0x0000000000057919 */ /* 0x000e2e0000002100 */
[----:B------:R-:W1:Y:S01]  /*0020*/  LDC.64 R2, c[0x0][0x380] ;  /* 0x0000e000ff027b82 */ /* 0x000e620000000a00 */
[----:B------:R-:W2:Y:S01]  /*0030*/  LDCU.64 UR4, c[0x0][0x358] ;  /* 0x00006b00ff0477ac */ /* 0x000ea20008000a00 */
[----:B------:R-:W0:Y:S02]  /*0040*/  S2R R0, SR_TID.Y ;  /* 0x0000000000007919 */ /* 0x000e240000002200 */
[----:B0-----:R-:W-:-:S04]  /*0050*/  IMAD R5, R5, 0x6, R0 ;  /* 0x0000000605057824 */ /* 0x001fc800078e0200 */
[----:B-1----:R-:W-:-:S05]  /*0060*/  IMAD.WIDE.U32 R2, R5, 0x4, R2 ;  /* 0x0000000405027825 */ /* 0x002fca00078e0002 */
[----:B--2---:R-:W-:Y:S01]  /*0070*/  STG.E desc[UR4][R2.64], R5 ;  /* 0x0000000502007986 */ /* 0x004fe2000c101904 */
[----:B------:R-:W-:Y:S05]  /*0080*/  EXIT ;  /* 0x000000000000794d */ /* 0x000fea0003800000 */
.L_x_0:
[----:B------:R-:W-:-:S00]  /*0090*/  BRA `(.L_x_0) ;  /* 0xfffffffc00fc7947 */ /* 0x000fc0000383ffff */
[----:B------:R-:W-:-:S00]  /*00a0*/  NOP ;  /* 0x0000000000007918 */ /* 0x000fc00000000000 */
        /* <DEDUP_REMOVED lines=13> */
.L_x_1:


//--------------------- .nv.shared.reserved.0     --------------------------
	.section	.nv.shared.reserved.0,"aw",@nobits
	.weak		__nv_reservedSMEM_offset_0_alias
	.size		__nv_reservedSMEM_offset_0_alias, 0, 64
	.other		__nv_reservedSMEM_offset_0_alias,@"STO_CUDA_RESERVED_SHARED STV_DEFAULT"
__nv_reservedSMEM_offset_0_alias:
	.zero		0
	.zero		64


//--------------------- .nv.constant0._Z7dkernelPj --------------------------
	.section	.nv.constant0._Z7dkernelPj,"a",@progbits
	.sectionflags	@""
	.align	4
.nv.constant0._Z7dkernelPj:
	.zero		904


//--------------------- SYMBOLS --------------------------

	.type		.nv.reservedSmem.offset0,@object
	.size		.nv.reservedSmem.offset0,0x4
